	.headerflags	@"EF_CUDA_TEXMODE_UNIFIED EF_CUDA_64BIT_ADDRESS EF_CUDA_ACCELERATORS EF_CUDA_SM90 EF_CUDA_VIRTUAL_SM(EF_CUDA_SM90)"
	.elftype	@"ET_EXEC"


//--------------------- .nv.info                  --------------------------
	.section	.nv.info,"",@"SHT_CUDA_INFO"
	.align	4


	//----- nvinfo : EIATTR_REGCOUNT
	.align		4
        /*0000*/ 	.byte	0x04, 0x2f
        /*0002*/ 	.short	(.L_3 - .L_2)
	.align		4
.L_2:
        /*0004*/ 	.word	index@(triton_poi_fused__native_batch_norm_legit_no_training_relu_4)
        /*0008*/ 	.word	0x00000012


	//----- nvinfo : EIATTR_MIN_STACK_SIZE
	.align		4
.L_3:
        /*000c*/ 	.byte	0x04, 0x12
        /*000e*/ 	.short	(.L_5 - .L_4)
	.align		4
.L_4:
        /*0010*/ 	.word	index@(triton_poi_fused__native_batch_norm_legit_no_training_relu_4)
        /*0014*/ 	.word	0x00000000


	//----- nvinfo : EIATTR_FRAME_SIZE
	.align		4
.L_5:
        /*0018*/ 	.byte	0x04, 0x11
        /*001a*/ 	.short	(.L_7 - .L_6)
	.align		4
.L_6:
        /*001c*/ 	.word	index@(triton_poi_fused__native_batch_norm_legit_no_training_relu_4)
        /*0020*/ 	.word	0x00000000


	//----- nvinfo : EIATTR_MIN_STACK_SIZE
	.align		4
.L_7:
        /*0024*/ 	.byte	0x04, 0x12
        /*0026*/ 	.short	(.L_9 - .L_8)
	.align		4
.L_8:
        /*0028*/ 	.word	index@(triton_poi_fused__native_batch_norm_legit_no_training_relu_4)
        /*002c*/ 	.word	0x00000000
.L_9:


//--------------------- .nv.info.triton_poi_fused__native_batch_norm_legit_no_training_relu_4 --------------------------
	.section	.nv.info.triton_poi_fused__native_batch_norm_legit_no_training_relu_4,"",@"SHT_CUDA_INFO"
	.sectionflags	@""
	.align	4


	//----- nvinfo : EIATTR_CUDA_API_VERSION
	.align		4
        /*0000*/ 	.byte	0x04, 0x37
        /*0002*/ 	.short	(.L_11 - .L_10)
.L_10:
        /*0004*/ 	.word	0x0000007c


	//----- nvinfo : EIATTR_KPARAM_INFO
	.align		4
.L_11:
        /*0008*/ 	.byte	0x04, 0x17
        /*000a*/ 	.short	(.L_13 - .L_12)
.L_12:
        /*000c*/ 	.word	0x00000000
        /*0010*/ 	.short	0x0006
        /*0012*/ 	.short	0x0030
        /*0014*/ 	.byte	0x00, 0xf0, 0x11, 0x00


	//----- nvinfo : EIATTR_KPARAM_INFO
	.align		4
.L_13:
        /*0018*/ 	.byte	0x04, 0x17
        /*001a*/ 	.short	(.L_15 - .L_14)
.L_14:
        /*001c*/ 	.word	0x00000000
        /*0020*/ 	.short	0x0005
        /*0022*/ 	.short	0x0028
        /*0024*/ 	.byte	0x00, 0xf4, 0x21, 0x00


	//----- nvinfo : EIATTR_KPARAM_INFO
	.align		4
.L_15:
        /*0028*/ 	.byte	0x04, 0x17
        /*002a*/ 	.short	(.L_17 - .L_16)
.L_16:
        /*002c*/ 	.word	0x00000000
        /*0030*/ 	.short	0x0004
        /*0032*/ 	.short	0x0020
        /*0034*/ 	.byte	0x00, 0xf4, 0x21, 0x00


	//----- nvinfo : EIATTR_KPARAM_INFO
	.align		4
.L_17:
        /*0038*/ 	.byte	0x04, 0x17
        /*003a*/ 	.short	(.L_19 - .L_18)
.L_18:
        /*003c*/ 	.word	0x00000000
        /*0040*/ 	.short	0x0003
        /*0042*/ 	.short	0x0018
        /*0044*/ 	.byte	0x00, 0xf4, 0x21, 0x00


	//----- nvinfo : EIATTR_KPARAM_INFO
	.align		4
.L_19:
        /*0048*/ 	.byte	0x04, 0x17
        /*004a*/ 	.short	(.L_21 - .L_20)
.L_20:
        /*004c*/ 	.word	0x00000000
        /*0050*/ 	.short	0x0002
        /*0052*/ 	.short	0x0010
        /*0054*/ 	.byte	0x00, 0xf4, 0x21, 0x00


	//----- nvinfo : EIATTR_KPARAM_INFO
	.align		4
.L_21:
        /*0058*/ 	.byte	0x04, 0x17
        /*005a*/ 	.short	(.L_23 - .L_22)
.L_22:
        /*005c*/ 	.word	0x00000000
        /*0060*/ 	.short	0x0001
        /*0062*/ 	.short	0x0008
        /*0064*/ 	.byte	0x00, 0xf4, 0x21, 0x00


	//----- nvinfo : EIATTR_KPARAM_INFO
	.align		4
.L_23:
        /*0068*/ 	.byte	0x04, 0x17
        /*006a*/ 	.short	(.L_25 - .L_24)
.L_24:
        /*006c*/ 	.word	0x00000000
        /*0070*/ 	.short	0x0000
        /*0072*/ 	.short	0x0000
        /*0074*/ 	.byte	0x00, 0xf4, 0x21, 0x00


	//----- nvinfo : EIATTR_SPARSE_MMA_MASK
	.align		4
.L_25:
        /*0078*/ 	.byte	0x03, 0x50
        /*007a*/ 	.short	0x0000


	//----- nvinfo : EIATTR_MAXREG_COUNT
	.align		4
        /*007c*/ 	.byte	0x03, 0x1b
        /*007e*/ 	.short	0x00ff


	//----- nvinfo : EIATTR_EXIT_INSTR_OFFSETS
	.align		4
        /*0080*/ 	.byte	0x04, 0x1c
        /*0082*/ 	.short	(.L_27 - .L_26)


	//   ....[0]....
.L_26:
        /*0084*/ 	.word	0x000003c0


	//----- nvinfo : EIATTR_REQNTID
	.align		4
.L_27:
        /*0088*/ 	.byte	0x04, 0x10
        /*008a*/ 	.short	(.L_29 - .L_28)
.L_28:
        /*008c*/ 	.word	0x00000100
        /*0090*/ 	.word	0x00000001
        /*0094*/ 	.word	0x00000001


	//----- nvinfo : EIATTR_CBANK_PARAM_SIZE
	.align		4
.L_29:
        /*0098*/ 	.byte	0x03, 0x19
        /*009a*/ 	.short	0x0034


	//----- nvinfo : EIATTR_PARAM_CBANK
	.align		4
        /*009c*/ 	.byte	0x04, 0x0a
        /*009e*/ 	.short	(.L_31 - .L_30)
	.align		4
.L_30:
        /*00a0*/ 	.word	index@(.nv.constant0.triton_poi_fused__native_batch_norm_legit_no_training_relu_4)
        /*00a4*/ 	.short	0x0210
        /*00a6*/ 	.short	0x0034


	//----- nvinfo : EIATTR_SW_WAR
	.align		4
.L_31:
        /*00a8*/ 	.byte	0x04, 0x36
        /*00aa*/ 	.short	(.L_33 - .L_32)
.L_32:
        /*00ac*/ 	.word	0x00000008
.L_33:


//--------------------- .nv.callgraph             --------------------------
	.section	.nv.callgraph,"",@"SHT_CUDA_CALLGRAPH"
	.align	4
	.sectionentsize	8
	.align		4
        /*0000*/ 	.word	0x00000000
	.align		4
        /*0004*/ 	.word	0xffffffff
	.align		4
        /*0008*/ 	.word	0x00000000
	.align		4
        /*000c*/ 	.word	0xfffffffe
	.align		4
        /*0010*/ 	.word	0x00000000
	.align		4
        /*0014*/ 	.word	0xfffffffd
	.align		4
        /*0018*/ 	.word	0x00000000
	.align		4
        /*001c*/ 	.word	0xfffffffc


//--------------------- .nv.constant4             --------------------------
	.section	.nv.constant4,"a",@progbits
	.align	8
	.align		8
.nv.constant4:
        /*0000*/ 	.dword	_$_str
	.align		8
        /*0008*/ 	.dword	_$_str_$_2


//--------------------- .text.triton_poi_fused__native_batch_norm_legit_no_training_relu_4 --------------------------
	.section	.text.triton_poi_fused__native_batch_norm_legit_no_training_relu_4,"ax",@progbits
	.align	128
        .global         triton_poi_fused__native_batch_norm_legit_no_training_relu_4
        .type           triton_poi_fused__native_batch_norm_legit_no_training_relu_4,@function
        .size           triton_poi_fused__native_batch_norm_legit_no_training_relu_4,(.L_x_1 - triton_poi_fused__native_batch_norm_legit_no_training_relu_4)
        .other          triton_poi_fused__native_batch_norm_legit_no_training_relu_4,@"STO_CUDA_ENTRY STV_DEFAULT"
triton_poi_fused__native_batch_norm_legit_no_training_relu_4:
.text.triton_poi_fused__native_batch_norm_legit_no_training_relu_4:
[----:B------:R-:W-:Y:S01]  /*0000*/  LDC R1, c[0x0][0x28] ;  /* 0x00000a00ff017b82 */ /* 0x000fe20000000800 */
[----:B------:R-:W1:Y:S07]  /*0010*/  S2R R0, SR_TID.X ;  /* 0x0000000000007919 */ /* 0x000e6e0000002100 */
[----:B------:R-:W2:Y:S01]  /*0020*/  LDC.64 R2, c[0x0][0x220] ;  /* 0x00008800ff027b82 */ /* 0x000ea20000000a00 */
[----:B------:R-:W-:Y:S01]  /*0030*/  ULDC.64 UR4, c[0x0][0x208] ;  /* 0x0000820000047ab9 */ /* 0x000fe20000000a00 */
[----:B------:R-:W3:Y:S06]  /*0040*/  S2R R5, SR_CTAID.X ;  /* 0x0000000000057919 */ /* 0x000eec0000002500 */
[----:B------:R-:W4:Y:S08]  /*0050*/  LDC.64 R6, c[0x0][0x218] ;  /* 0x00008600ff067b82 */ /* 0x000f300000000a00 */
[----:B------:R-:W5:Y:S08]  /*0060*/  LDC.64 R8, c[0x0][0x228] ;  /* 0x00008a00ff087b82 */ /* 0x000f700000000a00 */
[----:B------:R-:W5:Y:S01]  /*0070*/  LDC.64 R10, c[0x0][0x230] ;  /* 0x00008c00ff0a7b82 */ /* 0x000f620000000a00 */
[----:B-1----:R-:W-:-:S04]  /*0080*/  SHF.L.U32 R0, R0, 0x1, RZ ;  /* 0x0000000100007819 */ /* 0x002fc800000006ff */
[----:B------:R-:W-:-:S04]  /*0090*/  LOP3.LUT R0, R0, 0x1fe, RZ, 0xc0, !PT ;  /* 0x000001fe00007812 */ /* 0x000fc800078ec0ff */
[----:B---3--:R-:W-:-:S05]  /*00a0*/  LEA R0, R5, R0, 0x9 ;  /* 0x0000000005007211 */ /* 0x008fca00078e48ff */
[----:B------:R-:W-:-:S05]  /*00b0*/  IMAD.HI R4, R0, 0x2aaaaaab, RZ ;  /* 0x2aaaaaab00047827 */ /* 0x000fca00078e02ff */
[----:B------:R-:W-:-:S04]  /*00c0*/  SHF.R.U32.HI R5, RZ, 0x1f, R4 ;  /* 0x0000001fff057819 */ /* 0x000fc80000011604 */
[----:B------:R-:W-:-:S05]  /*00d0*/  LEA.HI R5, R4, R5, RZ, 0x1c ;  /* 0x0000000504057211 */ /* 0x000fca00078fe0ff */
[----:B------:R-:W-:Y:S02]  /*00e0*/  IMAD R13, R5, -0x60, R0 ;  /* 0xffffffa0050d7824 */ /* 0x000fe400078e0200 */
[----:B------:R-:W1:Y:S02]  /*00f0*/  LDC.64 R4, c[0x0][0x210] ;  /* 0x00008400ff047b82 */ /* 0x000e640000000a00 */
[----:B--2---:R-:W-:-:S06]  /*0100*/  IMAD.WIDE R2, R13, 0x4, R2 ;  /* 0x000000040d027825 */ /* 0x004fcc00078e0202 */
[----:B------:R-:W2:Y:S01]  /*0110*/  LDG.E.EL.64 R2, desc[UR4][R2.64] ;  /* 0x0000000402027981 */ /* 0x000ea2000c2e1b00 */
[----:B----4-:R-:W-:-:S04]  /*0120*/  IMAD.WIDE R6, R13, 0x4, R6 ;  /* 0x000000040d067825 */ /* 0x010fc800078e0206 */
[C---:B-----5:R-:W-:Y:S02]  /*0130*/  IMAD.WIDE R8, R13.reuse, 0x4, R8 ;  /* 0x000000040d087825 */ /* 0x060fe400078e0208 */
[----:B------:R-:W3:Y:S02]  /*0140*/  LDG.E.EL.64 R6, desc[UR4][R6.64] ;  /* 0x0000000406067981 */ /* 0x000ee4000c2e1b00 */
[----:B0-----:R-:W-:Y:S02]  /*0150*/  IMAD.WIDE R10, R13, 0x4, R10 ;  /* 0x000000040d0a7825 */ /* 0x001fe400078e020a */
[----:B------:R-:W4:Y:S04]  /*0160*/  LDG.E.EL.64 R8, desc[UR4][R8.64] ;  /* 0x0000000408087981 */ /* 0x000f28000c2e1b00 */
[----:B------:R-:W4:Y:S01]  /*0170*/  LDG.E.EL.64 R10, desc[UR4][R10.64] ;  /* 0x000000040a0a7981 */ /* 0x000f22000c2e1b00 */
[----:B-1----:R-:W-:-:S06]  /*0180*/  IMAD.WIDE R4, R0, 0x4, R4 ;  /* 0x0000000400047825 */ /* 0x002fcc00078e0204 */
[----:B------:R-:W3:Y:S01]  /*0190*/  LDG.E.64 R4, desc[UR4][R4.64] ;  /* 0x0000000404047981 */ /* 0x000ee2000c1e1b00 */
[----:B------:R-:W-:Y:S01]  /*01a0*/  HFMA2.MMA R14, -RZ, RZ, 1.625, 0 ;  /* 0x3e800000ff0e7435 */ /* 0x000fe200000001ff */
[----:B--2---:R-:W-:Y:S01]  /*01b0*/  FADD R2, R2, 9.9999997473787516356e-06 ;  /* 0x3727c5ac02027421 */ /* 0x004fe20000000000 */
[----:B------:R-:W-:-:S03]  /*01c0*/  FADD R3, R3, 9.9999997473787516356e-06 ;  /* 0x3727c5ac03037421 */ /* 0x000fc60000000000 */
[----:B------:R-:W0:Y:S08]  /*01d0*/  MUFU.SQRT R12, R2 ;  /* 0x00000002000c7308 */ /* 0x000e300000002000 */
[----:B------:R1:W2:Y:S01]  /*01e0*/  MUFU.SQRT R13, R3 ;  /* 0x00000003000d7308 */ /* 0x0002a20000002000 */
[C---:B0-----:R-:W-:Y:S02]  /*01f0*/  FSETP.GT.AND P0, PT, R12.reuse, 8.50705917302346158658e+37, PT ;  /* 0x7e8000000c00780b */ /* 0x041fe40003f04000 */
[----:B------:R-:W-:Y:S01]  /*0200*/  FSETP.GEU.AND P2, PT, R12, 1.175494350822287508e-38, PT ;  /* 0x008000000c00780b */ /* 0x000fe20003f4e000 */
[----:B-1----:R-:W0:Y:S01]  /*0210*/  LDC.64 R2, c[0x0][0x238] ;  /* 0x00008e00ff027b82 */ /* 0x002e220000000a00 */
[----:B--2---:R-:W-:-:S02]  /*0220*/  FSETP.GT.AND P1, PT, R13, 8.50705917302346158658e+37, PT ;  /* 0x7e8000000d00780b */ /* 0x004fc40003f24000 */
[----:B------:R-:W-:-:S07]  /*0230*/  FSETP.GEU.AND P3, PT, R13, 1.175494350822287508e-38, PT ;  /* 0x008000000d00780b */ /* 0x000fce0003f6e000 */
[----:B------:R-:W-:-:S04]  /*0240*/  @P0 FMUL R12, R12, 0.25 ;  /* 0x3e8000000c0c0820 */ /* 0x000fc80000400000 */
[----:B------:R-:W-:Y:S01]  /*0250*/  @!P2 FMUL R12, R12, 16777216 ;  /* 0x4b8000000c0ca820 */ /* 0x000fe20000400000 */
[----:B------:R-:W-:-:S04]  /*0260*/  @P1 FMUL R13, R13, 0.25 ;  /* 0x3e8000000d0d1820 */ /* 0x000fc80000400000 */
[----:B------:R-:W-:Y:S01]  /*0270*/  @!P3 FMUL R13, R13, 16777216 ;  /* 0x4b8000000d0db820 */ /* 0x000fe20000400000 */
[----:B------:R-:W1:Y:S01]  /*0280*/  MUFU.RCP R12, R12 ;  /* 0x0000000c000c7308 */ /* 0x000e620000001000 */
[----:B------:R-:W-:-:S07]  /*0290*/  FSEL R15, R14, 1, P0 ;  /* 0x3f8000000e0f7808 */ /* 0x000fce0000000000 */
[----:B------:R-:W2:Y:S01]  /*02a0*/  MUFU.RCP R13, R13 ;  /* 0x0000000d000d7308 */ /* 0x000ea20000001000 */
[----:B------:R-:W-:Y:S01]  /*02b0*/  FSEL R14, R14, 1, P1 ;  /* 0x3f8000000e0e7808 */ /* 0x000fe20000800000 */
[----:B------:R-:W-:-:S04]  /*02c0*/  @!P2 FMUL R15, R15, 16777216 ;  /* 0x4b8000000f0fa820 */ /* 0x000fc80000400000 */
[----:B------:R-:W-:Y:S01]  /*02d0*/  @!P3 FMUL R14, R14, 16777216 ;  /* 0x4b8000000e0eb820 */ /* 0x000fe20000400000 */
[----:B---3--:R-:W-:Y:S01]  /*02e0*/  FADD R5, R5, -R7 ;  /* 0x8000000705057221 */ /* 0x008fe20000000000 */
[----:B------:R-:W-:Y:S01]  /*02f0*/  FADD R4, R4, -R6 ;  /* 0x8000000604047221 */ /* 0x000fe20000000000 */
[----:B-1----:R-:W-:Y:S01]  /*0300*/  FMUL R15, R12, R15 ;  /* 0x0000000f0c0f7220 */ /* 0x002fe20000400000 */
[----:B--2---:R-:W-:-:S03]  /*0310*/  FMUL R14, R13, R14 ;  /* 0x0000000e0d0e7220 */ /* 0x004fc60000400000 */
[----:B------:R-:W-:Y:S01]  /*0320*/  FMUL R15, R4, R15 ;  /* 0x0000000f040f7220 */ /* 0x000fe20000400000 */
[----:B------:R-:W-:-:S03]  /*0330*/  FMUL R14, R5, R14 ;  /* 0x0000000e050e7220 */ /* 0x000fc60000400000 */
[----:B----4-:R-:W-:Y:S01]  /*0340*/  FFMA R8, R8, R15, R10 ;  /* 0x0000000f08087223 */ /* 0x010fe2000000000a */
[----:B------:R-:W-:-:S04]  /*0350*/  FFMA R9, R9, R14, R11 ;  /* 0x0000000e09097223 */ /* 0x000fc8000000000b */
[----:B------:R-:W-:Y:S02]  /*0360*/  FSETP.GEU.AND P0, PT, R8, RZ, PT ;  /* 0x000000ff0800720b */ /* 0x000fe40003f0e000 */
[C---:B------:R-:W-:Y:S01]  /*0370*/  FSETP.GEU.AND P1, PT, R9.reuse, RZ, PT ;  /* 0x000000ff0900720b */ /* 0x040fe20003f2e000 */
[----:B0-----:R-:W-:Y:S01]  /*0380*/  IMAD.WIDE R2, R0, 0x4, R2 ;  /* 0x0000000400027825 */ /* 0x001fe200078e0202 */
[----:B------:R-:W-:Y:S02]  /*0390*/  FSEL R8, R8, RZ, P0 ;  /* 0x000000ff08087208 */ /* 0x000fe40000000000 */
[----:B------:R-:W-:-:S05]  /*03a0*/  FSEL R9, R9, RZ, P1 ;  /* 0x000000ff09097208 */ /* 0x000fca0000800000 */
[----:B------:R-:W-:Y:S01]  /*03b0*/  STG.E.64 desc[UR4][R2.64], R8 ;  /* 0x0000000802007986 */ /* 0x000fe2000c101b04 */
[----:B------:R-:W-:Y:S05]  /*03c0*/  EXIT ;  /* 0x000000000000794d */ /* 0x000fea0003800000 */
.L_x_0:
[----:B------:R-:W-:-:S00]  /*03d0*/  BRA `(.L_x_0) ;  /* 0xfffffffc00fc7947 */ /* 0x000fc0000383ffff */
[----:B------:R-:W-:-:S00]  /*03e0*/  NOP ;  /* 0x0000000000007918 */ /* 0x000fc00000000000 */
        /* <DEDUP_REMOVED lines=9> */
.L_x_1:


//--------------------- .nv.global.init           --------------------------
	.section	.nv.global.init,"aw",@progbits
.nv.global.init:
	.type		_$_str,@object
	.size		_$_str,(_$_str_$_2 - _$_str)
_$_str:
        /*0000*/ 	.byte	0x5f, 0x5f, 0x43, 0x55, 0x44, 0x41, 0x5f, 0x46, 0x54, 0x5a, 0x00
	.type		_$_str_$_2,@object
	.size		_$_str_$_2,(.L_1 - _$_str_$_2)
_$_str_$_2:
        /*000b*/ 	.byte	0x5f, 0x5f, 0x43, 0x55, 0x44, 0x41, 0x5f, 0x50, 0x52, 0x45, 0x43, 0x5f, 0x53, 0x51, 0x52, 0x54
        /*001b*/ 	.byte	0x00
.L_1:


//--------------------- .nv.constant0.triton_poi_fused__native_batch_norm_legit_no_training_relu_4 --------------------------
	.section	.nv.constant0.triton_poi_fused__native_batch_norm_legit_no_training_relu_4,"a",@progbits
	.sectionflags	@""
	.align	4
.nv.constant0.triton_poi_fused__native_batch_norm_legit_no_training_relu_4:
	.zero		580
